//
// Generated by NVIDIA NVVM Compiler
//
// Compiler Build ID: CL-36424714
// Cuda compilation tools, release 13.0, V13.0.88
// Based on NVVM 20.0.0
//

.version 9.0
.target sm_100
.address_size 64

	// .globl	_Z25OsszegezesNBlockKKSzallalv
.global .align 4 .b8 devSzamok[92];
.global .align 4 .b8 devResult[80];
.global .align 4 .u32 devIndex;
.global .align 4 .u32 devMin;
// _ZZ25OsszegezesNBlockKKSzallalvE10shr_Szamok has been demoted

.visible .entry _Z25OsszegezesNBlockKKSzallalv()
{
	.reg .pred 	%p<2>;
	.reg .b32 	%r<23>;
	.reg .b64 	%rd<11>;
	// demoted variable
	.shared .align 4 .b8 _ZZ25OsszegezesNBlockKKSzallalvE10shr_Szamok[32];
	mov.u32 	%r1, %tid.y;
	setp.ne.s32 	%p1, %r1, 0;
	@%p1 bra 	$L__BB0_2;
	mov.u32 	%r2, %ctaid.x;
	shl.b32 	%r3, %r2, 2;
	mov.u32 	%r4, %tid.x;
	add.s32 	%r5, %r3, %r4;
	mul.wide.u32 	%rd1, %r5, 4;
	mov.u64 	%rd2, devSzamok;
	add.s64 	%rd3, %rd2, %rd1;
	ld.global.u32 	%r6, [%rd3];
	shl.b32 	%r7, %r4, 2;
	mov.u32 	%r8, _ZZ25OsszegezesNBlockKKSzallalvE10shr_Szamok;
	add.s32 	%r9, %r8, %r7;
	st.shared.u32 	[%r9], %r6;
	add.s32 	%r10, %r5, 4;
	mul.wide.u32 	%rd4, %r10, 4;
	add.s64 	%rd5, %rd2, %rd4;
	ld.global.u32 	%r11, [%rd5];
	st.shared.u32 	[%r9+16], %r11;
	mov.u64 	%rd6, devResult;
	add.s64 	%rd7, %rd6, %rd1;
	mov.b32 	%r12, 0;
	st.global.u32 	[%rd7], %r12;
$L__BB0_2:
	bar.sync 	0;
	mov.u32 	%r13, %ctaid.x;
	shl.b32 	%r14, %r13, 2;
	mov.u32 	%r15, %tid.x;
	add.s32 	%r16, %r14, %r15;
	mul.wide.u32 	%rd8, %r16, 4;
	mov.u64 	%rd9, devResult;
	add.s64 	%rd10, %rd9, %rd8;
	add.s32 	%r17, %r15, %r1;
	shl.b32 	%r18, %r17, 2;
	mov.u32 	%r19, _ZZ25OsszegezesNBlockKKSzallalvE10shr_Szamok;
	add.s32 	%r20, %r19, %r18;
	ld.shared.u32 	%r21, [%r20];
	atom.global.add.u32 	%r22, [%rd10], %r21;
	ret;

}
	// .globl	_Z22MinKivalasztasNSzallalv
.visible .entry _Z22MinKivalasztasNSzallalv()
{
	.reg .pred 	%p<3>;
	.reg .b32 	%r<7>;
	.reg .b64 	%rd<4>;

	mov.u32 	%r1, %tid.x;
	setp.ne.s32 	%p1, %r1, 0;
	@%p1 bra 	$L__BB1_2;
	ld.global.u32 	%r2, [devResult];
	st.global.u32 	[devMin], %r2;
	mov.b32 	%r3, 0;
	st.global.u32 	[devIndex], %r3;
$L__BB1_2:
	mul.wide.u32 	%rd1, %r1, 4;
	mov.u64 	%rd2, devResult;
	add.s64 	%rd3, %rd2, %rd1;
	ld.global.u32 	%r4, [%rd3];
	atom.global.min.s32 	%r5, [devMin], %r4;
	ld.global.u32 	%r6, [devMin];
	setp.eq.s32 	%p2, %r5, %r6;
	@%p2 bra 	$L__BB1_4;
	st.global.u32 	[devIndex], %r1;
$L__BB1_4:
	ret;

}


// ===== COMPILED SASS (sm_100) =====

	.target	sm_100

	.elftype	@"ET_EXEC"


//--------------------- .note.nv.tkinfo           --------------------------
	.section	.note.nv.tkinfo,"",@"SHT_NOTE"
	.sectionflags	@"SHF_NOTE_NV_TKINFO"
	.tkinfo
        /*0018*/ 	.word	0x00000002
        /*0030*/ 	.string	""
        /*0030*/ 	.string	"ptxas"
        /*0030*/ 	.string	"Cuda compilation tools, release 13.0, V13.0.88"
        /*0030*/ 	.string	"Build cuda_13.0.r13.0/compiler.36424714_0"
        /*0030*/ 	.string	"-arch sm_100 -m 64 "



//--------------------- .note.nv.cuinfo           --------------------------
	.section	.note.nv.cuinfo,"",@"SHT_NOTE"
	.sectionflags	@"SHF_NOTE_NV_CUINFO"
        /*0018*/ 	.short	0x0002
        /*001a*/ 	.short	0x0064
        /*001c*/ 	.short	0x0082
	.zero		2


//--------------------- .nv.info                  --------------------------
	.section	.nv.info,"",@"SHT_CUDA_INFO"
	.align	4


	//----- nvinfo : EIATTR_REGCOUNT
	.align		4
        /*0000*/ 	.byte	0x04, 0x2f
        /*0002*/ 	.short	(.L_5 - .L_4)
	.align		4
.L_4:
        /*0004*/ 	.word	index@(_Z25OsszegezesNBlockKKSzallalv)
        /*0008*/ 	.word	0x0000000e


	//----- nvinfo : EIATTR_FRAME_SIZE
	.align		4
.L_5:
        /*000c*/ 	.byte	0x04, 0x11
        /*000e*/ 	.short	(.L_7 - .L_6)
	.align		4
.L_6:
        /*0010*/ 	.word	index@(_Z25OsszegezesNBlockKKSzallalv)
        /*0014*/ 	.word	0x00000000


	//----- nvinfo : EIATTR_REGCOUNT
	.align		4
.L_7:
        /*0018*/ 	.byte	0x04, 0x2f
        /*001a*/ 	.short	(.L_9 - .L_8)
	.align		4
.L_8:
        /*001c*/ 	.word	index@(_Z22MinKivalasztasNSzallalv)
        /*0020*/ 	.word	0x0000000e


	//----- nvinfo : EIATTR_FRAME_SIZE
	.align		4
.L_9:
        /*0024*/ 	.byte	0x04, 0x11
        /*0026*/ 	.short	(.L_11 - .L_10)
	.align		4
.L_10:
        /*0028*/ 	.word	index@(_Z22MinKivalasztasNSzallalv)
        /*002c*/ 	.word	0x00000000


	//----- nvinfo : EIATTR_MIN_STACK_SIZE
	.align		4
.L_11:
        /*0030*/ 	.byte	0x04, 0x12
        /*0032*/ 	.short	(.L_13 - .L_12)
	.align		4
.L_12:
        /*0034*/ 	.word	index@(_Z22MinKivalasztasNSzallalv)
        /*0038*/ 	.word	0x00000000


	//----- nvinfo : EIATTR_MIN_STACK_SIZE
	.align		4
.L_13:
        /*003c*/ 	.byte	0x04, 0x12
        /*003e*/ 	.short	(.L_15 - .L_14)
	.align		4
.L_14:
        /*0040*/ 	.word	index@(_Z25OsszegezesNBlockKKSzallalv)
        /*0044*/ 	.word	0x00000000
.L_15:


//--------------------- .nv.compat                --------------------------
	.section	.nv.compat,"",@"SHT_CUDA_COMPAT_INFO"
	.align	4
        /*0000*/ 	.byte	0x02, 0x09, 0x00, 0x00, 0x02, 0x02, 0x01, 0x00, 0x02, 0x05, 0x05, 0x00, 0x03, 0x07, 0x01, 0x01
        /*0010*/ 	.byte	0x02, 0x03, 0x00, 0x00, 0x02, 0x06, 0x01, 0x00, 0x04, 0x0b, 0x08, 0x00, 0x09, 0x00, 0x00, 0x00
        /*0020*/ 	.byte	0x00, 0x00, 0x00, 0x00


//--------------------- .nv.info._Z22MinKivalasztasNSzallalv --------------------------
	.section	.nv.info._Z22MinKivalasztasNSzallalv,"",@"SHT_CUDA_INFO"
	.sectionflags	@""
	.align	4


	//----- nvinfo : EIATTR_CUDA_API_VERSION
	.align		4
        /*0000*/ 	.byte	0x04, 0x37
        /*0002*/ 	.short	(.L_17 - .L_16)
.L_16:
        /*0004*/ 	.word	0x00000082


	//----- nvinfo : EIATTR_SPARSE_MMA_MASK
	.align		4
.L_17:
        /*0008*/ 	.byte	0x03, 0x50
        /*000a*/ 	.short	0x0000


	//----- nvinfo : EIATTR_MAXREG_COUNT
	.align		4
        /*000c*/ 	.byte	0x03, 0x1b
        /*000e*/ 	.short	0x00ff


	//----- nvinfo : EIATTR_MERCURY_ISA_VERSION
	.align		4
        /*0010*/ 	.byte	0x03, 0x5f
        /*0012*/ 	.short	0x0101


	//----- nvinfo : EIATTR_VRC_CTA_INIT_COUNT
	.align		4
        /*0014*/ 	.byte	0x02, 0x4a
	.zero		1
	.zero		1


	//----- nvinfo : EIATTR_EXIT_INSTR_OFFSETS
	.align		4
        /*0018*/ 	.byte	0x04, 0x1c
        /*001a*/ 	.short	(.L_19 - .L_18)


	//   ....[0]....
.L_18:
        /*001c*/ 	.word	0x00000140


	//   ....[1]....
        /*0020*/ 	.word	0x00000170


	//----- nvinfo : EIATTR_CRS_STACK_SIZE
	.align		4
.L_19:
        /*0024*/ 	.byte	0x04, 0x1e
        /*0026*/ 	.short	(.L_21 - .L_20)
.L_20:
        /*0028*/ 	.word	0x00000000


	//----- nvinfo : EIATTR_SW_WAR
	.align		4
.L_21:
        /*002c*/ 	.byte	0x04, 0x36
        /*002e*/ 	.short	(.L_23 - .L_22)
.L_22:
        /*0030*/ 	.word	0x00000008
.L_23:


//--------------------- .nv.info._Z25OsszegezesNBlockKKSzallalv --------------------------
	.section	.nv.info._Z25OsszegezesNBlockKKSzallalv,"",@"SHT_CUDA_INFO"
	.sectionflags	@""
	.align	4


	//----- nvinfo : EIATTR_CUDA_API_VERSION
	.align		4
        /*0000*/ 	.byte	0x04, 0x37
        /*0002*/ 	.short	(.L_25 - .L_24)
.L_24:
        /*0004*/ 	.word	0x00000082


	//----- nvinfo : EIATTR_SPARSE_MMA_MASK
	.align		4
.L_25:
        /*0008*/ 	.byte	0x03, 0x50
        /*000a*/ 	.short	0x0000


	//----- nvinfo : EIATTR_MAXREG_COUNT
	.align		4
        /*000c*/ 	.byte	0x03, 0x1b
        /*000e*/ 	.short	0x00ff


	//----- nvinfo : EIATTR_NUM_BARRIERS
	.align		4
        /*0010*/ 	.byte	0x02, 0x4c
        /*0012*/ 	.byte	0x01
	.zero		1


	//----- nvinfo : EIATTR_MERCURY_ISA_VERSION
	.align		4
        /*0014*/ 	.byte	0x03, 0x5f
        /*0016*/ 	.short	0x0101


	//----- nvinfo : EIATTR_VRC_CTA_INIT_COUNT
	.align		4
        /*0018*/ 	.byte	0x02, 0x4a
	.zero		1
	.zero		1


	//----- nvinfo : EIATTR_EXIT_INSTR_OFFSETS
	.align		4
        /*001c*/ 	.byte	0x04, 0x1c
        /*001e*/ 	.short	(.L_27 - .L_26)


	//   ....[0]....
.L_26:
        /*0020*/ 	.word	0x000001b0


	//----- nvinfo : EIATTR_SW_WAR
	.align		4
.L_27:
        /*0024*/ 	.byte	0x04, 0x36
        /*0026*/ 	.short	(.L_29 - .L_28)
.L_28:
        /*0028*/ 	.word	0x00000008
.L_29:


//--------------------- .nv.callgraph             --------------------------
	.section	.nv.callgraph,"",@"SHT_CUDA_CALLGRAPH"
	.align	4
	.sectionentsize	8
	.align		4
        /*0000*/ 	.word	0x00000000
	.align		4
        /*0004*/ 	.word	0xffffffff
	.align		4
        /*0008*/ 	.word	0x00000000
	.align		4
        /*000c*/ 	.word	0xfffffffe
	.align		4
        /*0010*/ 	.word	0x00000000
	.align		4
        /*0014*/ 	.word	0xfffffffd
	.align		4
        /*0018*/ 	.word	0x00000000
	.align		4
        /*001c*/ 	.word	0xfffffffc


//--------------------- .nv.constant4             --------------------------
	.section	.nv.constant4,"a",@progbits
	.align	8
	.align		8
.nv.constant4:
        /*0000*/ 	.dword	devSzamok
	.align		8
        /*0008*/ 	.dword	devResult
	.align		8
        /*0010*/ 	.dword	devIndex
	.align		8
        /*0018*/ 	.dword	devMin


//--------------------- .text._Z22MinKivalasztasNSzallalv --------------------------
	.section	.text._Z22MinKivalasztasNSzallalv,"ax",@progbits
	.align	128
        .global         _Z22MinKivalasztasNSzallalv
        .type           _Z22MinKivalasztasNSzallalv,@function
        .size           _Z22MinKivalasztasNSzallalv,(.L_x_4 - _Z22MinKivalasztasNSzallalv)
        .other          _Z22MinKivalasztasNSzallalv,@"STO_CUDA_ENTRY STV_DEFAULT"
_Z22MinKivalasztasNSzallalv:
.text._Z22MinKivalasztasNSzallalv:
[----:B------:R-:W-:Y:S01]  /*0000*/  LDC R1, c[0x0][0x37c] ;  /* 0x0000df00ff017b82 */ /* 0x000fe20000000800 */
[----:B------:R-:W0:Y:S07]  /*0010*/  S2R R11, SR_TID.X ;  /* 0x00000000000b7919 */ /* 0x000e2e0000002100 */
[----:B------:R-:W1:Y:S01]  /*0020*/  LDC.64 R8, c[0x4][0x8] ;  /* 0x01000200ff087b82 */ /* 0x000e620000000a00 */
[----:B------:R-:W2:Y:S01]  /*0030*/  LDCU.64 UR4, c[0x0][0x358] ;  /* 0x00006b00ff0477ac */ /* 0x000ea20008000a00 */
[----:B------:R-:W-:Y:S01]  /*0040*/  BSSY.RECONVERGENT B0, `(.L_x_0) ;  /* 0x000000a000007945 */ /* 0x000fe20003800200 */
[C---:B0-----:R-:W-:Y:S01]  /*0050*/  ISETP.NE.AND P0, PT, R11.reuse, RZ, PT ;  /* 0x000000ff0b00720c */ /* 0x041fe20003f05270 */
[----:B-1----:R-:W-:-:S12]  /*0060*/  IMAD.WIDE.U32 R8, R11, 0x4, R8 ;  /* 0x000000040b087825 */ /* 0x002fd800078e0008 */
[----:B--2---:R-:W-:Y:S05]  /*0070*/  @P0 BRA `(.L_x_1) ;  /* 0x0000000000180947 */ /* 0x004fea0003800000 */
[----:B------:R-:W0:Y:S02]  /*0080*/  LDC.64 R2, c[0x4][0x8] ;  /* 0x01000200ff027b82 */ /* 0x000e240000000a00 */
[----:B0-----:R-:W2:Y:S06]  /*0090*/  LDG.E R3, desc[UR4][R2.64] ;  /* 0x0000000402037981 */ /* 0x001eac000c1e1900 */
[----:B------:R-:W2:Y:S08]  /*00a0*/  LDC.64 R4, c[0x4][0x18] ;  /* 0x01000600ff047b82 */ /* 0x000eb00000000a00 */
[----:B------:R-:W0:Y:S01]  /*00b0*/  LDC.64 R6, c[0x4][0x10] ;  /* 0x01000400ff067b82 */ /* 0x000e220000000a00 */
[----:B--2---:R1:W-:Y:S04]  /*00c0*/  STG.E desc[UR4][R4.64], R3 ;  /* 0x0000000304007986 */ /* 0x0043e8000c101904 */
[----:B0-----:R1:W-:Y:S02]  /*00d0*/  STG.E desc[UR4][R6.64], RZ ;  /* 0x000000ff06007986 */ /* 0x0013e4000c101904 */
.L_x_1:
[----:B------:R-:W-:Y:S05]  /*00e0*/  BSYNC.RECONVERGENT B0 ;  /* 0x0000000000007941 */ /* 0x000fea0003800200 */
.L_x_0:
[----:B------:R-:W2:Y:S01]  /*00f0*/  LDG.E R9, desc[UR4][R8.64] ;  /* 0x0000000408097981 */ /* 0x000ea2000c1e1900 */
[----:B-1----:R-:W2:Y:S03]  /*0100*/  LDC.64 R2, c[0x4][0x18] ;  /* 0x01000600ff027b82 */ /* 0x002ea60000000a00 */
[----:B--2---:R-:W2:Y:S04]  /*0110*/  ATOMG.E.MIN.S32.STRONG.GPU PT, R0, desc[UR4][R2.64], R9 ;  /* 0x80000009020079a8 */ /* 0x004ea800089ef304 */
[----:B------:R-:W2:Y:S02]  /*0120*/  LDG.E R5, desc[UR4][R2.64] ;  /* 0x0000000402057981 */ /* 0x000ea4000c1e1900 */
[----:B--2---:R-:W-:-:S13]  /*0130*/  ISETP.NE.AND P0, PT, R0, R5, PT ;  /* 0x000000050000720c */ /* 0x004fda0003f05270 */
[----:B------:R-:W-:Y:S05]  /*0140*/  @!P0 EXIT ;  /* 0x000000000000894d */ /* 0x000fea0003800000 */
[----:B------:R-:W0:Y:S02]  /*0150*/  LDC.64 R2, c[0x4][0x10] ;  /* 0x01000400ff027b82 */ /* 0x000e240000000a00 */
[----:B0-----:R-:W-:Y:S01]  /*0160*/  STG.E desc[UR4][R2.64], R11 ;  /* 0x0000000b02007986 */ /* 0x001fe2000c101904 */
[----:B------:R-:W-:Y:S05]  /*0170*/  EXIT ;  /* 0x000000000000794d */ /* 0x000fea0003800000 */
.L_x_2:
[----:B------:R-:W-:-:S00]  /*0180*/  BRA `(.L_x_2) ;  /* 0xfffffffc00fc7947 */ /* 0x000fc0000383ffff */
[----:B------:R-:W-:-:S00]  /*0190*/  NOP ;  /* 0x0000000000007918 */ /* 0x000fc00000000000 */
        /* <DEDUP_REMOVED lines=14> */
.L_x_4:


//--------------------- .text._Z25OsszegezesNBlockKKSzallalv --------------------------
	.section	.text._Z25OsszegezesNBlockKKSzallalv,"ax",@progbits
	.align	128
        .global         _Z25OsszegezesNBlockKKSzallalv
        .type           _Z25OsszegezesNBlockKKSzallalv,@function
        .size           _Z25OsszegezesNBlockKKSzallalv,(.L_x_5 - _Z25OsszegezesNBlockKKSzallalv)
        .other          _Z25OsszegezesNBlockKKSzallalv,@"STO_CUDA_ENTRY STV_DEFAULT"
_Z25OsszegezesNBlockKKSzallalv:
.text._Z25OsszegezesNBlockKKSzallalv:
[----:B------:R-:W-:Y:S01]  /*0000*/  LDC R1, c[0x0][0x37c] ;  /* 0x0000df00ff017b82 */ /* 0x000fe20000000800 */
[----:B------:R-:W0:Y:S01]  /*0010*/  S2R R0, SR_TID.Y ;  /* 0x0000000000007919 */ /* 0x000e220000002200 */
[----:B------:R-:W1:Y:S01]  /*0020*/  LDCU.64 UR6, c[0x0][0x358] ;  /* 0x00006b00ff0677ac */ /* 0x000e620008000a00 */
[----:B------:R-:W2:Y:S01]  /*0030*/  S2R R9, SR_CTAID.X ;  /* 0x0000000000097919 */ /* 0x000ea20000002500 */
[----:B------:R-:W2:Y:S01]  /*0040*/  S2R R11, SR_TID.X ;  /* 0x00000000000b7919 */ /* 0x000ea20000002100 */
[----:B0-----:R-:W-:Y:S02]  /*0050*/  ISETP.NE.AND P0, PT, R0, RZ, PT ;  /* 0x000000ff0000720c */ /* 0x001fe40003f05270 */
[----:B--2---:R-:W-:-:S11]  /*0060*/  LEA R9, R9, R11, 0x2 ;  /* 0x0000000b09097211 */ /* 0x004fd600078e10ff */
[----:B------:R-:W0:Y:S01]  /*0070*/  @!P0 LDC.64 R4, c[0x4][RZ] ;  /* 0x01000000ff048b82 */ /* 0x000e220000000a00 */
[C---:B------:R-:W-:Y:S01]  /*0080*/  @!P0 IADD3 R7, PT, PT, R9.reuse, 0x4, RZ ;  /* 0x0000000409078810 */ /* 0x040fe20007ffe0ff */
[----:B0-----:R-:W-:-:S04]  /*0090*/  @!P0 IMAD.WIDE.U32 R2, R9, 0x4, R4 ;  /* 0x0000000409028825 */ /* 0x001fc800078e0004 */
[----:B------:R-:W-:Y:S02]  /*00a0*/  @!P0 IMAD.WIDE.U32 R4, R7, 0x4, R4 ;  /* 0x0000000407048825 */ /* 0x000fe400078e0004 */
[----:B-1----:R-:W2:Y:S01]  /*00b0*/  @!P0 LDG.E R2, desc[UR6][R2.64] ;  /* 0x0000000602028981 */ /* 0x002ea2000c1e1900 */
[----:B------:R-:W0:Y:S03]  /*00c0*/  S2UR UR5, SR_CgaCtaId ;  /* 0x00000000000579c3 */ /* 0x000e260000008800 */
[----:B------:R-:W3:Y:S01]  /*00d0*/  @!P0 LDG.E R4, desc[UR6][R4.64] ;  /* 0x0000000604048981 */ /* 0x000ee2000c1e1900 */
[----:B------:R-:W-:Y:S01]  /*00e0*/  UMOV UR4, 0x400 ;  /* 0x0000040000047882 */ /* 0x000fe20000000000 */
[----:B------:R-:W-:-:S03]  /*00f0*/  IADD3 R0, PT, PT, R0, R11, RZ ;  /* 0x0000000b00007210 */ /* 0x000fc60007ffe0ff */
[----:B------:R-:W1:Y:S01]  /*0100*/  LDC.64 R6, c[0x4][0x8] ;  /* 0x01000200ff067b82 */ /* 0x000e620000000a00 */
[----:B0-----:R-:W-:-:S06]  /*0110*/  ULEA UR4, UR5, UR4, 0x18 ;  /* 0x0000000405047291 */ /* 0x001fcc000f8ec0ff */
[----:B------:R-:W-:Y:S01]  /*0120*/  @!P0 LEA R11, R11, UR4, 0x2 ;  /* 0x000000040b0b8c11 */ /* 0x000fe2000f8e10ff */
[----:B-1----:R-:W-:Y:S01]  /*0130*/  IMAD.WIDE.U32 R6, R9, 0x4, R6 ;  /* 0x0000000409067825 */ /* 0x002fe200078e0006 */
[----:B------:R-:W-:-:S04]  /*0140*/  LEA R0, R0, UR4, 0x2 ;  /* 0x0000000400007c11 */ /* 0x000fc8000f8e10ff */
[----:B------:R-:W-:Y:S04]  /*0150*/  @!P0 STG.E desc[UR6][R6.64], RZ ;  /* 0x000000ff06008986 */ /* 0x000fe8000c101906 */
[----:B--2---:R-:W-:Y:S04]  /*0160*/  @!P0 STS [R11], R2 ;  /* 0x000000020b008388 */ /* 0x004fe80000000800 */
[----:B---3--:R-:W-:Y:S01]  /*0170*/  @!P0 STS [R11+0x10], R4 ;  /* 0x000010040b008388 */ /* 0x008fe20000000800 */
[----:B------:R-:W-:Y:S06]  /*0180*/  BAR.SYNC.DEFER_BLOCKING 0x0 ;  /* 0x0000000000007b1d */ /* 0x000fec0000010000 */
[----:B------:R-:W0:Y:S04]  /*0190*/  LDS R3, [R0] ;  /* 0x0000000000037984 */ /* 0x000e280000000800 */
[----:B0-----:R-:W-:Y:S01]  /*01a0*/  REDG.E.ADD.STRONG.GPU desc[UR6][R6.64], R3 ;  /* 0x000000030600798e */ /* 0x001fe2000c12e106 */
[----:B------:R-:W-:Y:S05]  /*01b0*/  EXIT ;  /* 0x000000000000794d */ /* 0x000fea0003800000 */
.L_x_3:
        /* <DEDUP_REMOVED lines=12> */
.L_x_5:


//--------------------- .nv.shared.reserved.0     --------------------------
	.section	.nv.shared.reserved.0,"aw",@nobits
	.weak		__nv_reservedSMEM_offset_0_alias
	.size		__nv_reservedSMEM_offset_0_alias, 0, 64
	.other		__nv_reservedSMEM_offset_0_alias,@"STO_CUDA_RESERVED_SHARED STV_DEFAULT"
__nv_reservedSMEM_offset_0_alias:
	.zero		0
	.zero		64


//--------------------- .nv.global                --------------------------
	.section	.nv.global,"aw",@nobits
	.align	4
.nv.global:
	.type		devIndex,@object
	.size		devIndex,(devMin - devIndex)
devIndex:
	.zero		4
	.type		devMin,@object
	.size		devMin,(devResult - devMin)
devMin:
	.zero		4
	.type		devResult,@object
	.size		devResult,(devSzamok - devResult)
devResult:
	.zero		80
	.type		devSzamok,@object
	.size		devSzamok,(.L_0 - devSzamok)
devSzamok:
	.zero		92
.L_0:


//--------------------- .nv.shared._Z25OsszegezesNBlockKKSzallalv --------------------------
	.section	.nv.shared._Z25OsszegezesNBlockKKSzallalv,"aw",@nobits
	.sectionflags	@""
	.align	4
.nv.shared._Z25OsszegezesNBlockKKSzallalv:
	.zero		1056


//--------------------- .nv.constant0._Z22MinKivalasztasNSzallalv --------------------------
	.section	.nv.constant0._Z22MinKivalasztasNSzallalv,"a",@progbits
	.sectionflags	@""
	.align	4
.nv.constant0._Z22MinKivalasztasNSzallalv:
	.zero		896


//--------------------- .nv.constant0._Z25OsszegezesNBlockKKSzallalv --------------------------
	.section	.nv.constant0._Z25OsszegezesNBlockKKSzallalv,"a",@progbits
	.sectionflags	@""
	.align	4
.nv.constant0._Z25OsszegezesNBlockKKSzallalv:
	.zero		896


//--------------------- SYMBOLS --------------------------

	.type		.nv.reservedSmem.offset0,@object
	.size		.nv.reservedSmem.offset0,0x4
	.type		.nv.reservedSmem.cap,@object
	.size		.nv.reservedSmem.cap,0x4
